//
// Generated by NVIDIA NVVM Compiler
//
// Compiler Build ID: CL-36424714
// Cuda compilation tools, release 13.0, V13.0.88
// Based on NVVM 20.0.0
//

.version 9.0
.target sm_100
.address_size 64

	// .globl	_Z3sumPiS_
// _ZZ3sumPiS_E10partialSum has been demoted

.visible .entry _Z3sumPiS_(
	.param .u64 .ptr .align 1 _Z3sumPiS__param_0,
	.param .u64 .ptr .align 1 _Z3sumPiS__param_1
)
{
	.reg .pred 	%p<4>;
	.reg .b32 	%r<20>;
	.reg .b64 	%rd<7>;
	// demoted variable
	.shared .align 4 .b8 _ZZ3sumPiS_E10partialSum[32];
	ld.param.u64 	%rd2, [_Z3sumPiS__param_0];
	ld.param.u64 	%rd1, [_Z3sumPiS__param_1];
	cvta.to.global.u64 	%rd3, %rd2;
	mov.u32 	%r3, %ctaid.x;
	mov.u32 	%r4, %ntid.x;
	mov.u32 	%r1, %tid.x;
	mad.lo.s32 	%r5, %r3, %r4, %r1;
	mul.wide.s32 	%rd4, %r5, 4;
	add.s64 	%rd5, %rd3, %rd4;
	ld.global.u32 	%r6, [%rd5];
	ld.global.u32 	%r7, [%rd5+32];
	add.s32 	%r8, %r7, %r6;
	shl.b32 	%r9, %r1, 2;
	mov.u32 	%r10, _ZZ3sumPiS_E10partialSum;
	add.s32 	%r2, %r10, %r9;
	st.shared.u32 	[%r2], %r8;
	bar.sync 	0;
	setp.gt.u32 	%p1, %r1, 3;
	@%p1 bra 	$L__BB0_4;
	ld.shared.u32 	%r11, [%r2+16];
	ld.shared.u32 	%r12, [%r2];
	add.s32 	%r13, %r12, %r11;
	st.shared.u32 	[%r2], %r13;
	bar.sync 	0;
	setp.gt.u32 	%p2, %r1, 1;
	@%p2 bra 	$L__BB0_4;
	ld.shared.u32 	%r14, [%r2+8];
	ld.shared.u32 	%r15, [%r2];
	add.s32 	%r16, %r15, %r14;
	st.shared.u32 	[%r2], %r16;
	bar.sync 	0;
	setp.ne.s32 	%p3, %r1, 0;
	@%p3 bra 	$L__BB0_4;
	ld.shared.u32 	%r17, [_ZZ3sumPiS_E10partialSum];
	ld.shared.u32 	%r18, [_ZZ3sumPiS_E10partialSum+4];
	add.s32 	%r19, %r18, %r17;
	cvta.to.global.u64 	%rd6, %rd1;
	st.global.u32 	[%rd6], %r19;
$L__BB0_4:
	ret;

}


// ===== COMPILED SASS (sm_100) =====

	.target	sm_100

	.elftype	@"ET_EXEC"


//--------------------- .note.nv.tkinfo           --------------------------
	.section	.note.nv.tkinfo,"",@"SHT_NOTE"
	.sectionflags	@"SHF_NOTE_NV_TKINFO"
	.tkinfo
        /*0018*/ 	.word	0x00000002
        /*0030*/ 	.string	""
        /*0030*/ 	.string	"ptxas"
        /*0030*/ 	.string	"Cuda compilation tools, release 13.0, V13.0.88"
        /*0030*/ 	.string	"Build cuda_13.0.r13.0/compiler.36424714_0"
        /*0030*/ 	.string	"-arch sm_100 -m 64 "



//--------------------- .note.nv.cuinfo           --------------------------
	.section	.note.nv.cuinfo,"",@"SHT_NOTE"
	.sectionflags	@"SHF_NOTE_NV_CUINFO"
        /*0018*/ 	.short	0x0002
        /*001a*/ 	.short	0x0064
        /*001c*/ 	.short	0x0082
	.zero		2


//--------------------- .nv.info                  --------------------------
	.section	.nv.info,"",@"SHT_CUDA_INFO"
	.align	4


	//----- nvinfo : EIATTR_REGCOUNT
	.align		4
        /*0000*/ 	.byte	0x04, 0x2f
        /*0002*/ 	.short	(.L_1 - .L_0)
	.align		4
.L_0:
        /*0004*/ 	.word	index@(_Z3sumPiS_)
        /*0008*/ 	.word	0x0000000a


	//----- nvinfo : EIATTR_FRAME_SIZE
	.align		4
.L_1:
        /*000c*/ 	.byte	0x04, 0x11
        /*000e*/ 	.short	(.L_3 - .L_2)
	.align		4
.L_2:
        /*0010*/ 	.word	index@(_Z3sumPiS_)
        /*0014*/ 	.word	0x00000000


	//----- nvinfo : EIATTR_MIN_STACK_SIZE
	.align		4
.L_3:
        /*0018*/ 	.byte	0x04, 0x12
        /*001a*/ 	.short	(.L_5 - .L_4)
	.align		4
.L_4:
        /*001c*/ 	.word	index@(_Z3sumPiS_)
        /*0020*/ 	.word	0x00000000
.L_5:


//--------------------- .nv.compat                --------------------------
	.section	.nv.compat,"",@"SHT_CUDA_COMPAT_INFO"
	.align	4
        /*0000*/ 	.byte	0x02, 0x09, 0x00, 0x00, 0x02, 0x02, 0x01, 0x00, 0x02, 0x05, 0x05, 0x00, 0x03, 0x07, 0x01, 0x01
        /*0010*/ 	.byte	0x02, 0x03, 0x00, 0x00, 0x02, 0x06, 0x01, 0x00, 0x04, 0x0b, 0x08, 0x00, 0x09, 0x00, 0x00, 0x00
        /*0020*/ 	.byte	0x00, 0x00, 0x00, 0x00


//--------------------- .nv.info._Z3sumPiS_       --------------------------
	.section	.nv.info._Z3sumPiS_,"",@"SHT_CUDA_INFO"
	.sectionflags	@""
	.align	4


	//----- nvinfo : EIATTR_CUDA_API_VERSION
	.align		4
        /*0000*/ 	.byte	0x04, 0x37
        /*0002*/ 	.short	(.L_7 - .L_6)
.L_6:
        /*0004*/ 	.word	0x00000082


	//----- nvinfo : EIATTR_KPARAM_INFO
	.align		4
.L_7:
        /*0008*/ 	.byte	0x04, 0x17
        /*000a*/ 	.short	(.L_9 - .L_8)
.L_8:
        /*000c*/ 	.word	0x00000000
        /*0010*/ 	.short	0x0001
        /*0012*/ 	.short	0x0008
        /*0014*/ 	.byte	0x00, 0xf5, 0x21, 0x00


	//----- nvinfo : EIATTR_KPARAM_INFO
	.align		4
.L_9:
        /*0018*/ 	.byte	0x04, 0x17
        /*001a*/ 	.short	(.L_11 - .L_10)
.L_10:
        /*001c*/ 	.word	0x00000000
        /*0020*/ 	.short	0x0000
        /*0022*/ 	.short	0x0000
        /*0024*/ 	.byte	0x00, 0xf5, 0x21, 0x00


	//----- nvinfo : EIATTR_SPARSE_MMA_MASK
	.align		4
.L_11:
        /*0028*/ 	.byte	0x03, 0x50
        /*002a*/ 	.short	0x0000


	//----- nvinfo : EIATTR_MAXREG_COUNT
	.align		4
        /*002c*/ 	.byte	0x03, 0x1b
        /*002e*/ 	.short	0x00ff


	//----- nvinfo : EIATTR_NUM_BARRIERS
	.align		4
        /*0030*/ 	.byte	0x02, 0x4c
        /*0032*/ 	.byte	0x01
	.zero		1


	//----- nvinfo : EIATTR_MERCURY_ISA_VERSION
	.align		4
        /*0034*/ 	.byte	0x03, 0x5f
        /*0036*/ 	.short	0x0101


	//----- nvinfo : EIATTR_VRC_CTA_INIT_COUNT
	.align		4
        /*0038*/ 	.byte	0x02, 0x4a
	.zero		1
	.zero		1


	//----- nvinfo : EIATTR_EXIT_INSTR_OFFSETS
	.align		4
        /*003c*/ 	.byte	0x04, 0x1c
        /*003e*/ 	.short	(.L_13 - .L_12)


	//   ....[0]....
.L_12:
        /*0040*/ 	.word	0x00000120


	//   ....[1]....
        /*0044*/ 	.word	0x00000190


	//   ....[2]....
        /*0048*/ 	.word	0x00000200


	//   ....[3]....
        /*004c*/ 	.word	0x00000250


	//----- nvinfo : EIATTR_CBANK_PARAM_SIZE
	.align		4
.L_13:
        /*0050*/ 	.byte	0x03, 0x19
        /*0052*/ 	.short	0x0010


	//----- nvinfo : EIATTR_PARAM_CBANK
	.align		4
        /*0054*/ 	.byte	0x04, 0x0a
        /*0056*/ 	.short	(.L_15 - .L_14)
	.align		4
.L_14:
        /*0058*/ 	.word	index@(.nv.constant0._Z3sumPiS_)
        /*005c*/ 	.short	0x0380
        /*005e*/ 	.short	0x0010


	//----- nvinfo : EIATTR_SW_WAR
	.align		4
.L_15:
        /*0060*/ 	.byte	0x04, 0x36
        /*0062*/ 	.short	(.L_17 - .L_16)
.L_16:
        /*0064*/ 	.word	0x00000008
.L_17:


//--------------------- .nv.callgraph             --------------------------
	.section	.nv.callgraph,"",@"SHT_CUDA_CALLGRAPH"
	.align	4
	.sectionentsize	8
	.align		4
        /*0000*/ 	.word	0x00000000
	.align		4
        /*0004*/ 	.word	0xffffffff
	.align		4
        /*0008*/ 	.word	0x00000000
	.align		4
        /*000c*/ 	.word	0xfffffffe
	.align		4
        /*0010*/ 	.word	0x00000000
	.align		4
        /*0014*/ 	.word	0xfffffffd
	.align		4
        /*0018*/ 	.word	0x00000000
	.align		4
        /*001c*/ 	.word	0xfffffffc


//--------------------- .text._Z3sumPiS_          --------------------------
	.section	.text._Z3sumPiS_,"ax",@progbits
	.align	128
        .global         _Z3sumPiS_
        .type           _Z3sumPiS_,@function
        .size           _Z3sumPiS_,(.L_x_1 - _Z3sumPiS_)
        .other          _Z3sumPiS_,@"STO_CUDA_ENTRY STV_DEFAULT"
_Z3sumPiS_:
.text._Z3sumPiS_:
[----:B------:R-:W-:Y:S01]  /*0000*/  LDC R1, c[0x0][0x37c] ;  /* 0x0000df00ff017b82 */ /* 0x000fe20000000800 */
[----:B------:R-:W0:Y:S07]  /*0010*/  S2R R4, SR_TID.X ;  /* 0x0000000000047919 */ /* 0x000e2e0000002100 */
[----:B------:R-:W0:Y:S01]  /*0020*/  S2UR UR4, SR_CTAID.X ;  /* 0x00000000000479c3 */ /* 0x000e220000002500 */
[----:B------:R-:W1:Y:S07]  /*0030*/  LDCU.64 UR6, c[0x0][0x358] ;  /* 0x00006b00ff0677ac */ /* 0x000e6e0008000a00 */
[----:B------:R-:W0:Y:S08]  /*0040*/  LDC R5, c[0x0][0x360] ;  /* 0x0000d800ff057b82 */ /* 0x000e300000000800 */
[----:B------:R-:W2:Y:S01]  /*0050*/  LDC.64 R2, c[0x0][0x380] ;  /* 0x0000e000ff027b82 */ /* 0x000ea20000000a00 */
[----:B0-----:R-:W-:-:S04]  /*0060*/  IMAD R5, R5, UR4, R4 ;  /* 0x0000000405057c24 */ /* 0x001fc8000f8e0204 */
[----:B--2---:R-:W-:-:S05]  /*0070*/  IMAD.WIDE R2, R5, 0x4, R2 ;  /* 0x0000000405027825 */ /* 0x004fca00078e0202 */
[----:B-1----:R-:W2:Y:S04]  /*0080*/  LDG.E R0, desc[UR6][R2.64] ;  /* 0x0000000602007981 */ /* 0x002ea8000c1e1900 */
[----:B------:R-:W2:Y:S01]  /*0090*/  LDG.E R5, desc[UR6][R2.64+0x20] ;  /* 0x0000200602057981 */ /* 0x000ea2000c1e1900 */
[----:B------:R-:W0:Y:S01]  /*00a0*/  S2UR UR5, SR_CgaCtaId ;  /* 0x00000000000579c3 */ /* 0x000e220000008800 */
[----:B------:R-:W-:Y:S01]  /*00b0*/  UMOV UR4, 0x400 ;  /* 0x0000040000047882 */ /* 0x000fe20000000000 */
[----:B------:R-:W-:Y:S01]  /*00c0*/  ISETP.GT.U32.AND P0, PT, R4, 0x3, PT ;  /* 0x000000030400780c */ /* 0x000fe20003f04070 */
[----:B0-----:R-:W-:-:S06]  /*00d0*/  ULEA UR4, UR5, UR4, 0x18 ;  /* 0x0000000405047291 */ /* 0x001fcc000f8ec0ff */
[----:B------:R-:W-:Y:S01]  /*00e0*/  LEA R7, R4, UR4, 0x2 ;  /* 0x0000000404077c11 */ /* 0x000fe2000f8e10ff */
[----:B--2---:R-:W-:-:S05]  /*00f0*/  IMAD.IADD R0, R0, 0x1, R5 ;  /* 0x0000000100007824 */ /* 0x004fca00078e0205 */
[----:B------:R0:W-:Y:S01]  /*0100*/  STS [R7], R0 ;  /* 0x0000000007007388 */ /* 0x0001e20000000800 */
[----:B------:R-:W-:Y:S06]  /*0110*/  BAR.SYNC.DEFER_BLOCKING 0x0 ;  /* 0x0000000000007b1d */ /* 0x000fec0000010000 */
[----:B------:R-:W-:Y:S05]  /*0120*/  @P0 EXIT ;  /* 0x000000000000094d */ /* 0x000fea0003800000 */
[----:B0-----:R-:W-:Y:S01]  /*0130*/  LDS R0, [R7+0x10] ;  /* 0x0000100007007984 */ /* 0x001fe20000000800 */
[----:B------:R-:W-:-:S03]  /*0140*/  ISETP.GT.U32.AND P0, PT, R4, 0x1, PT ;  /* 0x000000010400780c */ /* 0x000fc60003f04070 */
[----:B------:R-:W0:Y:S02]  /*0150*/  LDS R3, [R7] ;  /* 0x0000000007037984 */ /* 0x000e240000000800 */
[----:B0-----:R-:W-:-:S05]  /*0160*/  IMAD.IADD R0, R0, 0x1, R3 ;  /* 0x0000000100007824 */ /* 0x001fca00078e0203 */
[----:B------:R0:W-:Y:S01]  /*0170*/  STS [R7], R0 ;  /* 0x0000000007007388 */ /* 0x0001e20000000800 */
[----:B------:R-:W-:Y:S06]  /*0180*/  BAR.SYNC.DEFER_BLOCKING 0x0 ;  /* 0x0000000000007b1d */ /* 0x000fec0000010000 */
[----:B------:R-:W-:Y:S05]  /*0190*/  @P0 EXIT ;  /* 0x000000000000094d */ /* 0x000fea0003800000 */
[----:B0-----:R-:W-:Y:S01]  /*01a0*/  LDS R0, [R7+0x8] ;  /* 0x0000080007007984 */ /* 0x001fe20000000800 */
[----:B------:R-:W-:-:S03]  /*01b0*/  ISETP.NE.AND P0, PT, R4, RZ, PT ;  /* 0x000000ff0400720c */ /* 0x000fc60003f05270 */
[----:B------:R-:W0:Y:S02]  /*01c0*/  LDS R3, [R7] ;  /* 0x0000000007037984 */ /* 0x000e240000000800 */
[----:B0-----:R-:W-:-:S05]  /*01d0*/  IADD3 R0, PT, PT, R0, R3, RZ ;  /* 0x0000000300007210 */ /* 0x001fca0007ffe0ff */
[----:B------:R0:W-:Y:S01]  /*01e0*/  STS [R7], R0 ;  /* 0x0000000007007388 */ /* 0x0001e20000000800 */
[----:B------:R-:W-:Y:S06]  /*01f0*/  BAR.SYNC.DEFER_BLOCKING 0x0 ;  /* 0x0000000000007b1d */ /* 0x000fec0000010000 */
[----:B------:R-:W-:Y:S05]  /*0200*/  @P0 EXIT ;  /* 0x000000000000094d */ /* 0x000fea0003800000 */
[----:B------:R-:W1:Y:S01]  /*0210*/  LDS.64 R4, [UR4] ;  /* 0x00000004ff047984 */ /* 0x000e620008000a00 */
[----:B------:R-:W2:Y:S01]  /*0220*/  LDC.64 R2, c[0x0][0x388] ;  /* 0x0000e200ff027b82 */ /* 0x000ea20000000a00 */
[----:B-1----:R-:W-:-:S05]  /*0230*/  IMAD.IADD R5, R4, 0x1, R5 ;  /* 0x0000000104057824 */ /* 0x002fca00078e0205 */
[----:B--2---:R-:W-:Y:S01]  /*0240*/  STG.E desc[UR6][R2.64], R5 ;  /* 0x0000000502007986 */ /* 0x004fe2000c101906 */
[----:B------:R-:W-:Y:S05]  /*0250*/  EXIT ;  /* 0x000000000000794d */ /* 0x000fea0003800000 */
.L_x_0:
[----:B------:R-:W-:-:S00]  /*0260*/  BRA `(.L_x_0) ;  /* 0xfffffffc00fc7947 */ /* 0x000fc0000383ffff */
[----:B------:R-:W-:-:S00]  /*0270*/  NOP ;  /* 0x0000000000007918 */ /* 0x000fc00000000000 */
        /* <DEDUP_REMOVED lines=8> */
.L_x_1:


//--------------------- .nv.shared._Z3sumPiS_     --------------------------
	.section	.nv.shared._Z3sumPiS_,"aw",@nobits
	.sectionflags	@""
	.align	4
.nv.shared._Z3sumPiS_:
	.zero		1056


//--------------------- .nv.shared.reserved.0     --------------------------
	.section	.nv.shared.reserved.0,"aw",@nobits
	.weak		__nv_reservedSMEM_offset_0_alias
	.size		__nv_reservedSMEM_offset_0_alias, 0, 64
	.other		__nv_reservedSMEM_offset_0_alias,@"STO_CUDA_RESERVED_SHARED STV_DEFAULT"
__nv_reservedSMEM_offset_0_alias:
	.zero		0
	.zero		64


//--------------------- .nv.constant0._Z3sumPiS_  --------------------------
	.section	.nv.constant0._Z3sumPiS_,"a",@progbits
	.sectionflags	@""
	.align	4
.nv.constant0._Z3sumPiS_:
	.zero		912


//--------------------- SYMBOLS --------------------------

	.type		.nv.reservedSmem.offset0,@object
	.size		.nv.reservedSmem.offset0,0x4
	.type		.nv.reservedSmem.cap,@object
	.size		.nv.reservedSmem.cap,0x4
